//
// Generated by NVIDIA NVVM Compiler
//
// Compiler Build ID: CL-36424714
// Cuda compilation tools, release 13.0, V13.0.88
// Based on NVVM 20.0.0
//

.version 9.0
.target sm_100
.address_size 64

	// .globl	_Z19mulArrays_kernel__iPiS_S_mii

.visible .entry _Z19mulArrays_kernel__iPiS_S_mii(
	.param .u64 .ptr .align 1 _Z19mulArrays_kernel__iPiS_S_mii_param_0,
	.param .u64 .ptr .align 1 _Z19mulArrays_kernel__iPiS_S_mii_param_1,
	.param .u64 .ptr .align 1 _Z19mulArrays_kernel__iPiS_S_mii_param_2,
	.param .u64 _Z19mulArrays_kernel__iPiS_S_mii_param_3,
	.param .u32 _Z19mulArrays_kernel__iPiS_S_mii_param_4,
	.param .u32 _Z19mulArrays_kernel__iPiS_S_mii_param_5
)
{
	.reg .pred 	%p<4>;
	.reg .b32 	%r<18>;
	.reg .b64 	%rd<13>;

	ld.param.u64 	%rd1, [_Z19mulArrays_kernel__iPiS_S_mii_param_0];
	ld.param.u64 	%rd2, [_Z19mulArrays_kernel__iPiS_S_mii_param_1];
	ld.param.u64 	%rd3, [_Z19mulArrays_kernel__iPiS_S_mii_param_2];
	ld.param.u64 	%rd4, [_Z19mulArrays_kernel__iPiS_S_mii_param_3];
	ld.param.u32 	%r2, [_Z19mulArrays_kernel__iPiS_S_mii_param_4];
	ld.param.u32 	%r3, [_Z19mulArrays_kernel__iPiS_S_mii_param_5];
	mov.u32 	%r5, %ntid.x;
	mov.u32 	%r6, %ntid.y;
	mov.u32 	%r7, %ctaid.x;
	mov.u32 	%r8, %ctaid.y;
	mov.u32 	%r9, %tid.x;
	mov.u32 	%r10, %tid.y;
	mad.lo.s32 	%r11, %r5, %r7, %r9;
	mad.lo.s32 	%r12, %r6, %r8, %r10;
	shr.u64 	%rd5, %rd4, 2;
	cvt.u32.u64 	%r14, %rd5;
	mad.lo.s32 	%r1, %r11, %r14, %r12;
	setp.ge.s32 	%p1, %r11, %r2;
	setp.ge.s32 	%p2, %r12, %r3;
	or.pred  	%p3, %p1, %p2;
	@%p3 bra 	$L__BB0_2;
	cvta.to.global.u64 	%rd6, %rd1;
	cvta.to.global.u64 	%rd7, %rd2;
	cvta.to.global.u64 	%rd8, %rd3;
	mul.wide.s32 	%rd9, %r1, 4;
	add.s64 	%rd10, %rd6, %rd9;
	ld.global.u32 	%r15, [%rd10];
	add.s64 	%rd11, %rd7, %rd9;
	ld.global.u32 	%r16, [%rd11];
	mul.lo.s32 	%r17, %r16, %r15;
	add.s64 	%rd12, %rd8, %rd9;
	st.global.u32 	[%rd12], %r17;
$L__BB0_2:
	ret;

}
	// .globl	_Z19mulArrays_kernel__fPfS_S_mii
.visible .entry _Z19mulArrays_kernel__fPfS_S_mii(
	.param .u64 .ptr .align 1 _Z19mulArrays_kernel__fPfS_S_mii_param_0,
	.param .u64 .ptr .align 1 _Z19mulArrays_kernel__fPfS_S_mii_param_1,
	.param .u64 .ptr .align 1 _Z19mulArrays_kernel__fPfS_S_mii_param_2,
	.param .u64 _Z19mulArrays_kernel__fPfS_S_mii_param_3,
	.param .u32 _Z19mulArrays_kernel__fPfS_S_mii_param_4,
	.param .u32 _Z19mulArrays_kernel__fPfS_S_mii_param_5
)
{
	.reg .pred 	%p<4>;
	.reg .b32 	%r<15>;
	.reg .b32 	%f<4>;
	.reg .b64 	%rd<13>;

	ld.param.u64 	%rd1, [_Z19mulArrays_kernel__fPfS_S_mii_param_0];
	ld.param.u64 	%rd2, [_Z19mulArrays_kernel__fPfS_S_mii_param_1];
	ld.param.u64 	%rd3, [_Z19mulArrays_kernel__fPfS_S_mii_param_2];
	ld.param.u64 	%rd4, [_Z19mulArrays_kernel__fPfS_S_mii_param_3];
	ld.param.u32 	%r2, [_Z19mulArrays_kernel__fPfS_S_mii_param_4];
	ld.param.u32 	%r3, [_Z19mulArrays_kernel__fPfS_S_mii_param_5];
	mov.u32 	%r5, %ntid.x;
	mov.u32 	%r6, %ntid.y;
	mov.u32 	%r7, %ctaid.x;
	mov.u32 	%r8, %ctaid.y;
	mov.u32 	%r9, %tid.x;
	mov.u32 	%r10, %tid.y;
	mad.lo.s32 	%r11, %r5, %r7, %r9;
	mad.lo.s32 	%r12, %r6, %r8, %r10;
	shr.u64 	%rd5, %rd4, 2;
	cvt.u32.u64 	%r14, %rd5;
	mad.lo.s32 	%r1, %r11, %r14, %r12;
	setp.ge.s32 	%p1, %r11, %r2;
	setp.ge.s32 	%p2, %r12, %r3;
	or.pred  	%p3, %p1, %p2;
	@%p3 bra 	$L__BB1_2;
	cvta.to.global.u64 	%rd6, %rd1;
	cvta.to.global.u64 	%rd7, %rd2;
	cvta.to.global.u64 	%rd8, %rd3;
	mul.wide.s32 	%rd9, %r1, 4;
	add.s64 	%rd10, %rd6, %rd9;
	ld.global.f32 	%f1, [%rd10];
	add.s64 	%rd11, %rd7, %rd9;
	ld.global.f32 	%f2, [%rd11];
	mul.f32 	%f3, %f1, %f2;
	add.s64 	%rd12, %rd8, %rd9;
	st.global.f32 	[%rd12], %f3;
$L__BB1_2:
	ret;

}
	// .globl	_Z19mulArrays_kernel__dPdS_S_mii
.visible .entry _Z19mulArrays_kernel__dPdS_S_mii(
	.param .u64 .ptr .align 1 _Z19mulArrays_kernel__dPdS_S_mii_param_0,
	.param .u64 .ptr .align 1 _Z19mulArrays_kernel__dPdS_S_mii_param_1,
	.param .u64 .ptr .align 1 _Z19mulArrays_kernel__dPdS_S_mii_param_2,
	.param .u64 _Z19mulArrays_kernel__dPdS_S_mii_param_3,
	.param .u32 _Z19mulArrays_kernel__dPdS_S_mii_param_4,
	.param .u32 _Z19mulArrays_kernel__dPdS_S_mii_param_5
)
{
	.reg .pred 	%p<4>;
	.reg .b32 	%r<15>;
	.reg .b64 	%rd<13>;
	.reg .b64 	%fd<4>;

	ld.param.u64 	%rd1, [_Z19mulArrays_kernel__dPdS_S_mii_param_0];
	ld.param.u64 	%rd2, [_Z19mulArrays_kernel__dPdS_S_mii_param_1];
	ld.param.u64 	%rd3, [_Z19mulArrays_kernel__dPdS_S_mii_param_2];
	ld.param.u64 	%rd4, [_Z19mulArrays_kernel__dPdS_S_mii_param_3];
	ld.param.u32 	%r2, [_Z19mulArrays_kernel__dPdS_S_mii_param_4];
	ld.param.u32 	%r3, [_Z19mulArrays_kernel__dPdS_S_mii_param_5];
	mov.u32 	%r5, %ntid.x;
	mov.u32 	%r6, %ntid.y;
	mov.u32 	%r7, %ctaid.x;
	mov.u32 	%r8, %ctaid.y;
	mov.u32 	%r9, %tid.x;
	mov.u32 	%r10, %tid.y;
	mad.lo.s32 	%r11, %r5, %r7, %r9;
	mad.lo.s32 	%r12, %r6, %r8, %r10;
	shr.u64 	%rd5, %rd4, 3;
	cvt.u32.u64 	%r14, %rd5;
	mad.lo.s32 	%r1, %r11, %r14, %r12;
	setp.ge.s32 	%p1, %r11, %r2;
	setp.ge.s32 	%p2, %r12, %r3;
	or.pred  	%p3, %p1, %p2;
	@%p3 bra 	$L__BB2_2;
	cvta.to.global.u64 	%rd6, %rd1;
	cvta.to.global.u64 	%rd7, %rd2;
	cvta.to.global.u64 	%rd8, %rd3;
	mul.wide.s32 	%rd9, %r1, 8;
	add.s64 	%rd10, %rd6, %rd9;
	ld.global.f64 	%fd1, [%rd10];
	add.s64 	%rd11, %rd7, %rd9;
	ld.global.f64 	%fd2, [%rd11];
	mul.f64 	%fd3, %fd1, %fd2;
	add.s64 	%rd12, %rd8, %rd9;
	st.global.f64 	[%rd12], %fd3;
$L__BB2_2:
	ret;

}


// ===== COMPILED SASS (sm_100) =====

	.target	sm_100

	.elftype	@"ET_EXEC"


//--------------------- .note.nv.tkinfo           --------------------------
	.section	.note.nv.tkinfo,"",@"SHT_NOTE"
	.sectionflags	@"SHF_NOTE_NV_TKINFO"
	.tkinfo
        /*0018*/ 	.word	0x00000002
        /*0030*/ 	.string	""
        /*0030*/ 	.string	"ptxas"
        /*0030*/ 	.string	"Cuda compilation tools, release 13.0, V13.0.88"
        /*0030*/ 	.string	"Build cuda_13.0.r13.0/compiler.36424714_0"
        /*0030*/ 	.string	"-arch sm_100 -m 64 "



//--------------------- .note.nv.cuinfo           --------------------------
	.section	.note.nv.cuinfo,"",@"SHT_NOTE"
	.sectionflags	@"SHF_NOTE_NV_CUINFO"
        /*0018*/ 	.short	0x0002
        /*001a*/ 	.short	0x0064
        /*001c*/ 	.short	0x0082
	.zero		2


//--------------------- .nv.info                  --------------------------
	.section	.nv.info,"",@"SHT_CUDA_INFO"
	.align	4


	//----- nvinfo : EIATTR_REGCOUNT
	.align		4
        /*0000*/ 	.byte	0x04, 0x2f
        /*0002*/ 	.short	(.L_1 - .L_0)
	.align		4
.L_0:
        /*0004*/ 	.word	index@(_Z19mulArrays_kernel__iPiS_S_mii)
        /*0008*/ 	.word	0x0000000c


	//----- nvinfo : EIATTR_FRAME_SIZE
	.align		4
.L_1:
        /*000c*/ 	.byte	0x04, 0x11
        /*000e*/ 	.short	(.L_3 - .L_2)
	.align		4
.L_2:
        /*0010*/ 	.word	index@(_Z19mulArrays_kernel__iPiS_S_mii)
        /*0014*/ 	.word	0x00000000


	//----- nvinfo : EIATTR_REGCOUNT
	.align		4
.L_3:
        /*0018*/ 	.byte	0x04, 0x2f
        /*001a*/ 	.short	(.L_5 - .L_4)
	.align		4
.L_4:
        /*001c*/ 	.word	index@(_Z19mulArrays_kernel__fPfS_S_mii)
        /*0020*/ 	.word	0x0000000c


	//----- nvinfo : EIATTR_FRAME_SIZE
	.align		4
.L_5:
        /*0024*/ 	.byte	0x04, 0x11
        /*0026*/ 	.short	(.L_7 - .L_6)
	.align		4
.L_6:
        /*0028*/ 	.word	index@(_Z19mulArrays_kernel__fPfS_S_mii)
        /*002c*/ 	.word	0x00000000


	//----- nvinfo : EIATTR_REGCOUNT
	.align		4
.L_7:
        /*0030*/ 	.byte	0x04, 0x2f
        /*0032*/ 	.short	(.L_9 - .L_8)
	.align		4
.L_8:
        /*0034*/ 	.word	index@(_Z19mulArrays_kernel__dPdS_S_mii)
        /*0038*/ 	.word	0x0000000e


	//----- nvinfo : EIATTR_FRAME_SIZE
	.align		4
.L_9:
        /*003c*/ 	.byte	0x04, 0x11
        /*003e*/ 	.short	(.L_11 - .L_10)
	.align		4
.L_10:
        /*0040*/ 	.word	index@(_Z19mulArrays_kernel__dPdS_S_mii)
        /*0044*/ 	.word	0x00000000


	//----- nvinfo : EIATTR_MIN_STACK_SIZE
	.align		4
.L_11:
        /*0048*/ 	.byte	0x04, 0x12
        /*004a*/ 	.short	(.L_13 - .L_12)
	.align		4
.L_12:
        /*004c*/ 	.word	index@(_Z19mulArrays_kernel__dPdS_S_mii)
        /*0050*/ 	.word	0x00000000


	//----- nvinfo : EIATTR_MIN_STACK_SIZE
	.align		4
.L_13:
        /*0054*/ 	.byte	0x04, 0x12
        /*0056*/ 	.short	(.L_15 - .L_14)
	.align		4
.L_14:
        /*0058*/ 	.word	index@(_Z19mulArrays_kernel__fPfS_S_mii)
        /*005c*/ 	.word	0x00000000


	//----- nvinfo : EIATTR_MIN_STACK_SIZE
	.align		4
.L_15:
        /*0060*/ 	.byte	0x04, 0x12
        /*0062*/ 	.short	(.L_17 - .L_16)
	.align		4
.L_16:
        /*0064*/ 	.word	index@(_Z19mulArrays_kernel__iPiS_S_mii)
        /*0068*/ 	.word	0x00000000
.L_17:


//--------------------- .nv.compat                --------------------------
	.section	.nv.compat,"",@"SHT_CUDA_COMPAT_INFO"
	.align	4
        /*0000*/ 	.byte	0x02, 0x09, 0x00, 0x00, 0x02, 0x02, 0x01, 0x00, 0x02, 0x05, 0x05, 0x00, 0x03, 0x07, 0x01, 0x01
        /*0010*/ 	.byte	0x02, 0x03, 0x00, 0x00, 0x02, 0x06, 0x01, 0x00, 0x04, 0x0b, 0x08, 0x00, 0x01, 0x00, 0x00, 0x00
        /*0020*/ 	.byte	0x00, 0x00, 0x00, 0x00


//--------------------- .nv.info._Z19mulArrays_kernel__dPdS_S_mii --------------------------
	.section	.nv.info._Z19mulArrays_kernel__dPdS_S_mii,"",@"SHT_CUDA_INFO"
	.sectionflags	@""
	.align	4


	//----- nvinfo : EIATTR_CUDA_API_VERSION
	.align		4
        /*0000*/ 	.byte	0x04, 0x37
        /*0002*/ 	.short	(.L_19 - .L_18)
.L_18:
        /*0004*/ 	.word	0x00000082


	//----- nvinfo : EIATTR_KPARAM_INFO
	.align		4
.L_19:
        /*0008*/ 	.byte	0x04, 0x17
        /*000a*/ 	.short	(.L_21 - .L_20)
.L_20:
        /*000c*/ 	.word	0x00000000
        /*0010*/ 	.short	0x0005
        /*0012*/ 	.short	0x0024
        /*0014*/ 	.byte	0x00, 0xf0, 0x11, 0x00


	//----- nvinfo : EIATTR_KPARAM_INFO
	.align		4
.L_21:
        /*0018*/ 	.byte	0x04, 0x17
        /*001a*/ 	.short	(.L_23 - .L_22)
.L_22:
        /*001c*/ 	.word	0x00000000
        /*0020*/ 	.short	0x0004
        /*0022*/ 	.short	0x0020
        /*0024*/ 	.byte	0x00, 0xf0, 0x11, 0x00


	//----- nvinfo : EIATTR_KPARAM_INFO
	.align		4
.L_23:
        /*0028*/ 	.byte	0x04, 0x17
        /*002a*/ 	.short	(.L_25 - .L_24)
.L_24:
        /*002c*/ 	.word	0x00000000
        /*0030*/ 	.short	0x0003
        /*0032*/ 	.short	0x0018
        /*0034*/ 	.byte	0x00, 0xf0, 0x21, 0x00


	//----- nvinfo : EIATTR_KPARAM_INFO
	.align		4
.L_25:
        /*0038*/ 	.byte	0x04, 0x17
        /*003a*/ 	.short	(.L_27 - .L_26)
.L_26:
        /*003c*/ 	.word	0x00000000
        /*0040*/ 	.short	0x0002
        /*0042*/ 	.short	0x0010
        /*0044*/ 	.byte	0x00, 0xf5, 0x21, 0x00


	//----- nvinfo : EIATTR_KPARAM_INFO
	.align		4
.L_27:
        /*0048*/ 	.byte	0x04, 0x17
        /*004a*/ 	.short	(.L_29 - .L_28)
.L_28:
        /*004c*/ 	.word	0x00000000
        /*0050*/ 	.short	0x0001
        /*0052*/ 	.short	0x0008
        /*0054*/ 	.byte	0x00, 0xf5, 0x21, 0x00


	//----- nvinfo : EIATTR_KPARAM_INFO
	.align		4
.L_29:
        /*0058*/ 	.byte	0x04, 0x17
        /*005a*/ 	.short	(.L_31 - .L_30)
.L_30:
        /*005c*/ 	.word	0x00000000
        /*0060*/ 	.short	0x0000
        /*0062*/ 	.short	0x0000
        /*0064*/ 	.byte	0x00, 0xf5, 0x21, 0x00


	//----- nvinfo : EIATTR_SPARSE_MMA_MASK
	.align		4
.L_31:
        /*0068*/ 	.byte	0x03, 0x50
        /*006a*/ 	.short	0x0000


	//----- nvinfo : EIATTR_MAXREG_COUNT
	.align		4
        /*006c*/ 	.byte	0x03, 0x1b
        /*006e*/ 	.short	0x00ff


	//----- nvinfo : EIATTR_MERCURY_ISA_VERSION
	.align		4
        /*0070*/ 	.byte	0x03, 0x5f
        /*0072*/ 	.short	0x0101


	//----- nvinfo : EIATTR_VRC_CTA_INIT_COUNT
	.align		4
        /*0074*/ 	.byte	0x02, 0x4a
	.zero		1
	.zero		1


	//----- nvinfo : EIATTR_EXIT_INSTR_OFFSETS
	.align		4
        /*0078*/ 	.byte	0x04, 0x1c
        /*007a*/ 	.short	(.L_33 - .L_32)


	//   ....[0]....
.L_32:
        /*007c*/ 	.word	0x000000f0


	//   ....[1]....
        /*0080*/ 	.word	0x000001b0


	//----- nvinfo : EIATTR_CBANK_PARAM_SIZE
	.align		4
.L_33:
        /*0084*/ 	.byte	0x03, 0x19
        /*0086*/ 	.short	0x0028


	//----- nvinfo : EIATTR_PARAM_CBANK
	.align		4
        /*0088*/ 	.byte	0x04, 0x0a
        /*008a*/ 	.short	(.L_35 - .L_34)
	.align		4
.L_34:
        /*008c*/ 	.word	index@(.nv.constant0._Z19mulArrays_kernel__dPdS_S_mii)
        /*0090*/ 	.short	0x0380
        /*0092*/ 	.short	0x0028


	//----- nvinfo : EIATTR_SW_WAR
	.align		4
.L_35:
        /*0094*/ 	.byte	0x04, 0x36
        /*0096*/ 	.short	(.L_37 - .L_36)
.L_36:
        /*0098*/ 	.word	0x00000008
.L_37:


//--------------------- .nv.info._Z19mulArrays_kernel__fPfS_S_mii --------------------------
	.section	.nv.info._Z19mulArrays_kernel__fPfS_S_mii,"",@"SHT_CUDA_INFO"
	.sectionflags	@""
	.align	4


	//----- nvinfo : EIATTR_CUDA_API_VERSION
	.align		4
        /*0000*/ 	.byte	0x04, 0x37
        /*0002*/ 	.short	(.L_39 - .L_38)
.L_38:
        /*0004*/ 	.word	0x00000082


	//----- nvinfo : EIATTR_KPARAM_INFO
	.align		4
.L_39:
        /*0008*/ 	.byte	0x04, 0x17
        /*000a*/ 	.short	(.L_41 - .L_40)
.L_40:
        /*000c*/ 	.word	0x00000000
        /*0010*/ 	.short	0x0005
        /*0012*/ 	.short	0x0024
        /*0014*/ 	.byte	0x00, 0xf0, 0x11, 0x00


	//----- nvinfo : EIATTR_KPARAM_INFO
	.align		4
.L_41:
        /*0018*/ 	.byte	0x04, 0x17
        /*001a*/ 	.short	(.L_43 - .L_42)
.L_42:
        /*001c*/ 	.word	0x00000000
        /*0020*/ 	.short	0x0004
        /*0022*/ 	.short	0x0020
        /*0024*/ 	.byte	0x00, 0xf0, 0x11, 0x00


	//----- nvinfo : EIATTR_KPARAM_INFO
	.align		4
.L_43:
        /*0028*/ 	.byte	0x04, 0x17
        /*002a*/ 	.short	(.L_45 - .L_44)
.L_44:
        /*002c*/ 	.word	0x00000000
        /*0030*/ 	.short	0x0003
        /*0032*/ 	.short	0x0018
        /*0034*/ 	.byte	0x00, 0xf0, 0x21, 0x00


	//----- nvinfo : EIATTR_KPARAM_INFO
	.align		4
.L_45:
        /*0038*/ 	.byte	0x04, 0x17
        /*003a*/ 	.short	(.L_47 - .L_46)
.L_46:
        /*003c*/ 	.word	0x00000000
        /*0040*/ 	.short	0x0002
        /*0042*/ 	.short	0x0010
        /*0044*/ 	.byte	0x00, 0xf5, 0x21, 0x00


	//----- nvinfo : EIATTR_KPARAM_INFO
	.align		4
.L_47:
        /*0048*/ 	.byte	0x04, 0x17
        /*004a*/ 	.short	(.L_49 - .L_48)
.L_48:
        /*004c*/ 	.word	0x00000000
        /*0050*/ 	.short	0x0001
        /*0052*/ 	.short	0x0008
        /*0054*/ 	.byte	0x00, 0xf5, 0x21, 0x00


	//----- nvinfo : EIATTR_KPARAM_INFO
	.align		4
.L_49:
        /*0058*/ 	.byte	0x04, 0x17
        /*005a*/ 	.short	(.L_51 - .L_50)
.L_50:
        /*005c*/ 	.word	0x00000000
        /*0060*/ 	.short	0x0000
        /*0062*/ 	.short	0x0000
        /*0064*/ 	.byte	0x00, 0xf5, 0x21, 0x00


	//----- nvinfo : EIATTR_SPARSE_MMA_MASK
	.align		4
.L_51:
        /*0068*/ 	.byte	0x03, 0x50
        /*006a*/ 	.short	0x0000


	//----- nvinfo : EIATTR_MAXREG_COUNT
	.align		4
        /*006c*/ 	.byte	0x03, 0x1b
        /*006e*/ 	.short	0x00ff


	//----- nvinfo : EIATTR_MERCURY_ISA_VERSION
	.align		4
        /*0070*/ 	.byte	0x03, 0x5f
        /*0072*/ 	.short	0x0101


	//----- nvinfo : EIATTR_VRC_CTA_INIT_COUNT
	.align		4
        /*0074*/ 	.byte	0x02, 0x4a
	.zero		1
	.zero		1


	//----- nvinfo : EIATTR_EXIT_INSTR_OFFSETS
	.align		4
        /*0078*/ 	.byte	0x04, 0x1c
        /*007a*/ 	.short	(.L_53 - .L_52)


	//   ....[0]....
.L_52:
        /*007c*/ 	.word	0x000000f0


	//   ....[1]....
        /*0080*/ 	.word	0x000001b0


	//----- nvinfo : EIATTR_CBANK_PARAM_SIZE
	.align		4
.L_53:
        /*0084*/ 	.byte	0x03, 0x19
        /*0086*/ 	.short	0x0028


	//----- nvinfo : EIATTR_PARAM_CBANK
	.align		4
        /*0088*/ 	.byte	0x04, 0x0a
        /*008a*/ 	.short	(.L_55 - .L_54)
	.align		4
.L_54:
        /*008c*/ 	.word	index@(.nv.constant0._Z19mulArrays_kernel__fPfS_S_mii)
        /*0090*/ 	.short	0x0380
        /*0092*/ 	.short	0x0028


	//----- nvinfo : EIATTR_SW_WAR
	.align		4
.L_55:
        /*0094*/ 	.byte	0x04, 0x36
        /*0096*/ 	.short	(.L_57 - .L_56)
.L_56:
        /*0098*/ 	.word	0x00000008
.L_57:


//--------------------- .nv.info._Z19mulArrays_kernel__iPiS_S_mii --------------------------
	.section	.nv.info._Z19mulArrays_kernel__iPiS_S_mii,"",@"SHT_CUDA_INFO"
	.sectionflags	@""
	.align	4


	//----- nvinfo : EIATTR_CUDA_API_VERSION
	.align		4
        /*0000*/ 	.byte	0x04, 0x37
        /*0002*/ 	.short	(.L_59 - .L_58)
.L_58:
        /*0004*/ 	.word	0x00000082


	//----- nvinfo : EIATTR_KPARAM_INFO
	.align		4
.L_59:
        /*0008*/ 	.byte	0x04, 0x17
        /*000a*/ 	.short	(.L_61 - .L_60)
.L_60:
        /*000c*/ 	.word	0x00000000
        /*0010*/ 	.short	0x0005
        /*0012*/ 	.short	0x0024
        /*0014*/ 	.byte	0x00, 0xf0, 0x11, 0x00


	//----- nvinfo : EIATTR_KPARAM_INFO
	.align		4
.L_61:
        /*0018*/ 	.byte	0x04, 0x17
        /*001a*/ 	.short	(.L_63 - .L_62)
.L_62:
        /*001c*/ 	.word	0x00000000
        /*0020*/ 	.short	0x0004
        /*0022*/ 	.short	0x0020
        /*0024*/ 	.byte	0x00, 0xf0, 0x11, 0x00


	//----- nvinfo : EIATTR_KPARAM_INFO
	.align		4
.L_63:
        /*0028*/ 	.byte	0x04, 0x17
        /*002a*/ 	.short	(.L_65 - .L_64)
.L_64:
        /*002c*/ 	.word	0x00000000
        /*0030*/ 	.short	0x0003
        /*0032*/ 	.short	0x0018
        /*0034*/ 	.byte	0x00, 0xf0, 0x21, 0x00


	//----- nvinfo : EIATTR_KPARAM_INFO
	.align		4
.L_65:
        /*0038*/ 	.byte	0x04, 0x17
        /*003a*/ 	.short	(.L_67 - .L_66)
.L_66:
        /*003c*/ 	.word	0x00000000
        /*0040*/ 	.short	0x0002
        /*0042*/ 	.short	0x0010
        /*0044*/ 	.byte	0x00, 0xf5, 0x21, 0x00


	//----- nvinfo : EIATTR_KPARAM_INFO
	.align		4
.L_67:
        /*0048*/ 	.byte	0x04, 0x17
        /*004a*/ 	.short	(.L_69 - .L_68)
.L_68:
        /*004c*/ 	.word	0x00000000
        /*0050*/ 	.short	0x0001
        /*0052*/ 	.short	0x0008
        /*0054*/ 	.byte	0x00, 0xf5, 0x21, 0x00


	//----- nvinfo : EIATTR_KPARAM_INFO
	.align		4
.L_69:
        /*0058*/ 	.byte	0x04, 0x17
        /*005a*/ 	.short	(.L_71 - .L_70)
.L_70:
        /*005c*/ 	.word	0x00000000
        /*0060*/ 	.short	0x0000
        /*0062*/ 	.short	0x0000
        /*0064*/ 	.byte	0x00, 0xf5, 0x21, 0x00


	//----- nvinfo : EIATTR_SPARSE_MMA_MASK
	.align		4
.L_71:
        /*0068*/ 	.byte	0x03, 0x50
        /*006a*/ 	.short	0x0000


	//----- nvinfo : EIATTR_MAXREG_COUNT
	.align		4
        /*006c*/ 	.byte	0x03, 0x1b
        /*006e*/ 	.short	0x00ff


	//----- nvinfo : EIATTR_MERCURY_ISA_VERSION
	.align		4
        /*0070*/ 	.byte	0x03, 0x5f
        /*0072*/ 	.short	0x0101


	//----- nvinfo : EIATTR_VRC_CTA_INIT_COUNT
	.align		4
        /*0074*/ 	.byte	0x02, 0x4a
	.zero		1
	.zero		1


	//----- nvinfo : EIATTR_EXIT_INSTR_OFFSETS
	.align		4
        /*0078*/ 	.byte	0x04, 0x1c
        /*007a*/ 	.short	(.L_73 - .L_72)


	//   ....[0]....
.L_72:
        /*007c*/ 	.word	0x000000f0


	//   ....[1]....
        /*0080*/ 	.word	0x000001b0


	//----- nvinfo : EIATTR_CBANK_PARAM_SIZE
	.align		4
.L_73:
        /*0084*/ 	.byte	0x03, 0x19
        /*0086*/ 	.short	0x0028


	//----- nvinfo : EIATTR_PARAM_CBANK
	.align		4
        /*0088*/ 	.byte	0x04, 0x0a
        /*008a*/ 	.short	(.L_75 - .L_74)
	.align		4
.L_74:
        /*008c*/ 	.word	index@(.nv.constant0._Z19mulArrays_kernel__iPiS_S_mii)
        /*0090*/ 	.short	0x0380
        /*0092*/ 	.short	0x0028


	//----- nvinfo : EIATTR_SW_WAR
	.align		4
.L_75:
        /*0094*/ 	.byte	0x04, 0x36
        /*0096*/ 	.short	(.L_77 - .L_76)
.L_76:
        /*0098*/ 	.word	0x00000008
.L_77:


//--------------------- .nv.callgraph             --------------------------
	.section	.nv.callgraph,"",@"SHT_CUDA_CALLGRAPH"
	.align	4
	.sectionentsize	8
	.align		4
        /*0000*/ 	.word	0x00000000
	.align		4
        /*0004*/ 	.word	0xffffffff
	.align		4
        /*0008*/ 	.word	0x00000000
	.align		4
        /*000c*/ 	.word	0xfffffffe
	.align		4
        /*0010*/ 	.word	0x00000000
	.align		4
        /*0014*/ 	.word	0xfffffffd
	.align		4
        /*0018*/ 	.word	0x00000000
	.align		4
        /*001c*/ 	.word	0xfffffffc


//--------------------- .text._Z19mulArrays_kernel__dPdS_S_mii --------------------------
	.section	.text._Z19mulArrays_kernel__dPdS_S_mii,"ax",@progbits
	.align	128
        .global         _Z19mulArrays_kernel__dPdS_S_mii
        .type           _Z19mulArrays_kernel__dPdS_S_mii,@function
        .size           _Z19mulArrays_kernel__dPdS_S_mii,(.L_x_3 - _Z19mulArrays_kernel__dPdS_S_mii)
        .other          _Z19mulArrays_kernel__dPdS_S_mii,@"STO_CUDA_ENTRY STV_DEFAULT"
_Z19mulArrays_kernel__dPdS_S_mii:
.text._Z19mulArrays_kernel__dPdS_S_mii:
[----:B------:R-:W-:Y:S01]  /*0000*/  LDC R1, c[0x0][0x37c] ;  /* 0x0000df00ff017b82 */ /* 0x000fe20000000800 */
[----:B------:R-:W0:Y:S01]  /*0010*/  S2R R3, SR_CTAID.Y ;  /* 0x0000000000037919 */ /* 0x000e220000002600 */
[----:B------:R-:W1:Y:S01]  /*0020*/  LDCU UR6, c[0x0][0x360] ;  /* 0x00006c00ff0677ac */ /* 0x000e620008000800 */
[----:B------:R-:W0:Y:S01]  /*0030*/  S2R R2, SR_TID.Y ;  /* 0x0000000000027919 */ /* 0x000e220000002200 */
[----:B------:R-:W0:Y:S01]  /*0040*/  LDCU UR7, c[0x0][0x364] ;  /* 0x00006c80ff0777ac */ /* 0x000e220008000800 */
[----:B------:R-:W1:Y:S01]  /*0050*/  S2R R0, SR_CTAID.X ;  /* 0x0000000000007919 */ /* 0x000e620000002500 */
[----:B------:R-:W2:Y:S01]  /*0060*/  LDCU.64 UR8, c[0x0][0x3a0] ;  /* 0x00007400ff0877ac */ /* 0x000ea20008000a00 */
[----:B------:R-:W1:Y:S01]  /*0070*/  S2R R5, SR_TID.X ;  /* 0x0000000000057919 */ /* 0x000e620000002100 */
[----:B------:R-:W3:Y:S02]  /*0080*/  LDCU.64 UR4, c[0x0][0x398] ;  /* 0x00007300ff0477ac */ /* 0x000ee40008000a00 */
[----:B---3--:R-:W-:Y:S01]  /*0090*/  USHF.R.U64 UR4, UR4, 0x3, UR5 ;  /* 0x0000000304047899 */ /* 0x008fe20008001205 */
[----:B0-----:R-:W-:-:S05]  /*00a0*/  IMAD R3, R3, UR7, R2 ;  /* 0x0000000703037c24 */ /* 0x001fca000f8e0202 */
[----:B--2---:R-:W-:Y:S01]  /*00b0*/  ISETP.GE.AND P0, PT, R3, UR9, PT ;  /* 0x0000000903007c0c */ /* 0x004fe2000bf06270 */
[----:B-1----:R-:W-:-:S04]  /*00c0*/  IMAD R0, R0, UR6, R5 ;  /* 0x0000000600007c24 */ /* 0x002fc8000f8e0205 */
[C---:B------:R-:W-:Y:S01]  /*00d0*/  IMAD R11, R0.reuse, UR4, R3 ;  /* 0x00000004000b7c24 */ /* 0x040fe2000f8e0203 */
[----:B------:R-:W-:-:S13]  /*00e0*/  ISETP.GE.OR P0, PT, R0, UR8, P0 ;  /* 0x0000000800007c0c */ /* 0x000fda0008706670 */
[----:B------:R-:W-:Y:S05]  /*00f0*/  @P0 EXIT ;  /* 0x000000000000094d */ /* 0x000fea0003800000 */
[----:B------:R-:W0:Y:S01]  /*0100*/  LDC.64 R2, c[0x0][0x380] ;  /* 0x0000e000ff027b82 */ /* 0x000e220000000a00 */
[----:B------:R-:W1:Y:S07]  /*0110*/  LDCU.64 UR4, c[0x0][0x358] ;  /* 0x00006b00ff0477ac */ /* 0x000e6e0008000a00 */
[----:B------:R-:W2:Y:S08]  /*0120*/  LDC.64 R4, c[0x0][0x388] ;  /* 0x0000e200ff047b82 */ /* 0x000eb00000000a00 */
[----:B------:R-:W3:Y:S01]  /*0130*/  LDC.64 R8, c[0x0][0x390] ;  /* 0x0000e400ff087b82 */ /* 0x000ee20000000a00 */
[----:B0-----:R-:W-:-:S06]  /*0140*/  IMAD.WIDE R2, R11, 0x8, R2 ;  /* 0x000000080b027825 */ /* 0x001fcc00078e0202 */
[----:B-1----:R-:W4:Y:S01]  /*0150*/  LDG.E.64 R2, desc[UR4][R2.64] ;  /* 0x0000000402027981 */ /* 0x002f22000c1e1b00 */
[----:B--2---:R-:W-:-:S06]  /*0160*/  IMAD.WIDE R4, R11, 0x8, R4 ;  /* 0x000000080b047825 */ /* 0x004fcc00078e0204 */
[----:B------:R-:W4:Y:S01]  /*0170*/  LDG.E.64 R4, desc[UR4][R4.64] ;  /* 0x0000000404047981 */ /* 0x000f22000c1e1b00 */
[----:B---3--:R-:W-:Y:S01]  /*0180*/  IMAD.WIDE R8, R11, 0x8, R8 ;  /* 0x000000080b087825 */ /* 0x008fe200078e0208 */
[----:B----4-:R-:W-:-:S07]  /*0190*/  DMUL R6, R2, R4 ;  /* 0x0000000402067228 */ /* 0x010fce0000000000 */
[----:B------:R-:W-:Y:S01]  /*01a0*/  STG.E.64 desc[UR4][R8.64], R6 ;  /* 0x0000000608007986 */ /* 0x000fe2000c101b04 */
[----:B------:R-:W-:Y:S05]  /*01b0*/  EXIT ;  /* 0x000000000000794d */ /* 0x000fea0003800000 */
.L_x_0:
[----:B------:R-:W-:-:S00]  /*01c0*/  BRA `(.L_x_0) ;  /* 0xfffffffc00fc7947 */ /* 0x000fc0000383ffff */
[----:B------:R-:W-:-:S00]  /*01d0*/  NOP ;  /* 0x0000000000007918 */ /* 0x000fc00000000000 */
        /* <DEDUP_REMOVED lines=10> */
.L_x_3:


//--------------------- .text._Z19mulArrays_kernel__fPfS_S_mii --------------------------
	.section	.text._Z19mulArrays_kernel__fPfS_S_mii,"ax",@progbits
	.align	128
        .global         _Z19mulArrays_kernel__fPfS_S_mii
        .type           _Z19mulArrays_kernel__fPfS_S_mii,@function
        .size           _Z19mulArrays_kernel__fPfS_S_mii,(.L_x_4 - _Z19mulArrays_kernel__fPfS_S_mii)
        .other          _Z19mulArrays_kernel__fPfS_S_mii,@"STO_CUDA_ENTRY STV_DEFAULT"
_Z19mulArrays_kernel__fPfS_S_mii:
.text._Z19mulArrays_kernel__fPfS_S_mii:
        /* <DEDUP_REMOVED lines=21> */
[----:B-1----:R-:W4:Y:S01]  /*0150*/  LDG.E R2, desc[UR4][R2.64] ;  /* 0x0000000402027981 */ /* 0x002f22000c1e1900 */
[----:B--2---:R-:W-:-:S06]  /*0160*/  IMAD.WIDE R4, R9, 0x4, R4 ;  /* 0x0000000409047825 */ /* 0x004fcc00078e0204 */
[----:B------:R-:W4:Y:S01]  /*0170*/  LDG.E R5, desc[UR4][R4.64] ;  /* 0x0000000404057981 */ /* 0x000f22000c1e1900 */
[----:B---3--:R-:W-:-:S04]  /*0180*/  IMAD.WIDE R6, R9, 0x4, R6 ;  /* 0x0000000409067825 */ /* 0x008fc800078e0206 */
[----:B----4-:R-:W-:-:S05]  /*0190*/  FMUL R9, R2, R5 ;  /* 0x0000000502097220 */ /* 0x010fca0000400000 */
[----:B------:R-:W-:Y:S01]  /*01a0*/  STG.E desc[UR4][R6.64], R9 ;  /* 0x0000000906007986 */ /* 0x000fe2000c101904 */
[----:B------:R-:W-:Y:S05]  /*01b0*/  EXIT ;  /* 0x000000000000794d */ /* 0x000fea0003800000 */
.L_x_1:
        /* <DEDUP_REMOVED lines=12> */
.L_x_4:


//--------------------- .text._Z19mulArrays_kernel__iPiS_S_mii --------------------------
	.section	.text._Z19mulArrays_kernel__iPiS_S_mii,"ax",@progbits
	.align	128
        .global         _Z19mulArrays_kernel__iPiS_S_mii
        .type           _Z19mulArrays_kernel__iPiS_S_mii,@function
        .size           _Z19mulArrays_kernel__iPiS_S_mii,(.L_x_5 - _Z19mulArrays_kernel__iPiS_S_mii)
        .other          _Z19mulArrays_kernel__iPiS_S_mii,@"STO_CUDA_ENTRY STV_DEFAULT"
_Z19mulArrays_kernel__iPiS_S_mii:
.text._Z19mulArrays_kernel__iPiS_S_mii:
        /* <DEDUP_REMOVED lines=25> */
[----:B----4-:R-:W-:-:S05]  /*0190*/  IMAD R9, R2, R5, RZ ;  /* 0x0000000502097224 */ /* 0x010fca00078e02ff */
[----:B------:R-:W-:Y:S01]  /*01a0*/  STG.E desc[UR4][R6.64], R9 ;  /* 0x0000000906007986 */ /* 0x000fe2000c101904 */
[----:B------:R-:W-:Y:S05]  /*01b0*/  EXIT ;  /* 0x000000000000794d */ /* 0x000fea0003800000 */
.L_x_2:
        /* <DEDUP_REMOVED lines=12> */
.L_x_5:


//--------------------- .nv.shared.reserved.0     --------------------------
	.section	.nv.shared.reserved.0,"aw",@nobits
	.weak		__nv_reservedSMEM_offset_0_alias
	.size		__nv_reservedSMEM_offset_0_alias, 0, 64
	.other		__nv_reservedSMEM_offset_0_alias,@"STO_CUDA_RESERVED_SHARED STV_DEFAULT"
__nv_reservedSMEM_offset_0_alias:
	.zero		0
	.zero		64


//--------------------- .nv.constant0._Z19mulArrays_kernel__dPdS_S_mii --------------------------
	.section	.nv.constant0._Z19mulArrays_kernel__dPdS_S_mii,"a",@progbits
	.sectionflags	@""
	.align	4
.nv.constant0._Z19mulArrays_kernel__dPdS_S_mii:
	.zero		936


//--------------------- .nv.constant0._Z19mulArrays_kernel__fPfS_S_mii --------------------------
	.section	.nv.constant0._Z19mulArrays_kernel__fPfS_S_mii,"a",@progbits
	.sectionflags	@""
	.align	4
.nv.constant0._Z19mulArrays_kernel__fPfS_S_mii:
	.zero		936


//--------------------- .nv.constant0._Z19mulArrays_kernel__iPiS_S_mii --------------------------
	.section	.nv.constant0._Z19mulArrays_kernel__iPiS_S_mii,"a",@progbits
	.sectionflags	@""
	.align	4
.nv.constant0._Z19mulArrays_kernel__iPiS_S_mii:
	.zero		936


//--------------------- SYMBOLS --------------------------

	.type		.nv.reservedSmem.offset0,@object
	.size		.nv.reservedSmem.offset0,0x4
